//
// Generated by NVIDIA NVVM Compiler
//
// Compiler Build ID: CL-36424714
// Cuda compilation tools, release 13.0, V13.0.88
// Based on NVVM 20.0.0
//

.version 9.0
.target sm_100
.address_size 64

	// .globl	_Z12repeatStringPcS_i

.visible .entry _Z12repeatStringPcS_i(
	.param .u64 .ptr .align 1 _Z12repeatStringPcS_i_param_0,
	.param .u64 .ptr .align 1 _Z12repeatStringPcS_i_param_1,
	.param .u32 _Z12repeatStringPcS_i_param_2
)
{
	.reg .pred 	%p<8>;
	.reg .b16 	%rs<6>;
	.reg .b32 	%r<35>;
	.reg .b64 	%rd<21>;

	ld.param.u64 	%rd10, [_Z12repeatStringPcS_i_param_0];
	ld.param.u64 	%rd11, [_Z12repeatStringPcS_i_param_1];
	ld.param.u32 	%r19, [_Z12repeatStringPcS_i_param_2];
	cvta.to.global.u64 	%rd1, %rd11;
	cvta.to.global.u64 	%rd2, %rd10;
	mov.u32 	%r1, %tid.x;
	setp.ge.s32 	%p1, %r1, %r19;
	@%p1 bra 	$L__BB0_10;
	setp.eq.s32 	%p2, %r1, 0;
	mov.b32 	%r32, 0;
	@%p2 bra 	$L__BB0_3;
	add.s32 	%r21, %r1, -1;
	add.s32 	%r22, %r19, -1;
	mad.lo.s32 	%r23, %r21, %r22, %r19;
	add.s32 	%r24, %r1, -2;
	mul.wide.u32 	%rd12, %r21, %r24;
	shr.u64 	%rd13, %rd12, 1;
	cvt.u32.u64 	%r25, %rd13;
	sub.s32 	%r32, %r23, %r25;
$L__BB0_3:
	sub.s32 	%r4, %r19, %r1;
	setp.lt.s32 	%p3, %r4, 1;
	@%p3 bra 	$L__BB0_10;
	and.b32  	%r5, %r4, 3;
	sub.s32 	%r27, %r1, %r19;
	setp.gt.u32 	%p4, %r27, -4;
	mov.b32 	%r31, 0;
	@%p4 bra 	$L__BB0_7;
	and.b32  	%r31, %r4, 2147483644;
	neg.s32 	%r29, %r31;
	add.s64 	%rd3, %rd1, 1;
	add.s64 	%rd19, %rd2, 3;
$L__BB0_6:
	cvt.s64.s32 	%rd14, %r32;
	add.s64 	%rd15, %rd3, %rd14;
	ld.global.u8 	%rs1, [%rd19+-3];
	st.global.u8 	[%rd15+-1], %rs1;
	ld.global.u8 	%rs2, [%rd19+-2];
	st.global.u8 	[%rd15], %rs2;
	ld.global.u8 	%rs3, [%rd19+-1];
	st.global.u8 	[%rd15+1], %rs3;
	ld.global.u8 	%rs4, [%rd19];
	add.s32 	%r32, %r32, 4;
	st.global.u8 	[%rd15+2], %rs4;
	add.s32 	%r29, %r29, 4;
	add.s64 	%rd19, %rd19, 4;
	setp.ne.s32 	%p5, %r29, 0;
	@%p5 bra 	$L__BB0_6;
$L__BB0_7:
	setp.eq.s32 	%p6, %r5, 0;
	@%p6 bra 	$L__BB0_10;
	cvt.u64.u32 	%rd16, %r31;
	add.s64 	%rd20, %rd2, %rd16;
	neg.s32 	%r33, %r5;
$L__BB0_9:
	.pragma "nounroll";
	cvt.s64.s32 	%rd17, %r32;
	add.s64 	%rd18, %rd1, %rd17;
	ld.global.u8 	%rs5, [%rd20];
	add.s32 	%r32, %r32, 1;
	st.global.u8 	[%rd18], %rs5;
	add.s64 	%rd20, %rd20, 1;
	add.s32 	%r33, %r33, 1;
	setp.ne.s32 	%p7, %r33, 0;
	@%p7 bra 	$L__BB0_9;
$L__BB0_10:
	ret;

}


// ===== COMPILED SASS (sm_100) =====

	.target	sm_100

	.elftype	@"ET_EXEC"


//--------------------- .note.nv.tkinfo           --------------------------
	.section	.note.nv.tkinfo,"",@"SHT_NOTE"
	.sectionflags	@"SHF_NOTE_NV_TKINFO"
	.tkinfo
        /*0018*/ 	.word	0x00000002
        /*0030*/ 	.string	""
        /*0030*/ 	.string	"ptxas"
        /*0030*/ 	.string	"Cuda compilation tools, release 13.0, V13.0.88"
        /*0030*/ 	.string	"Build cuda_13.0.r13.0/compiler.36424714_0"
        /*0030*/ 	.string	"-arch sm_100 -m 64 "



//--------------------- .note.nv.cuinfo           --------------------------
	.section	.note.nv.cuinfo,"",@"SHT_NOTE"
	.sectionflags	@"SHF_NOTE_NV_CUINFO"
        /*0018*/ 	.short	0x0002
        /*001a*/ 	.short	0x0064
        /*001c*/ 	.short	0x0082
	.zero		2


//--------------------- .nv.info                  --------------------------
	.section	.nv.info,"",@"SHT_CUDA_INFO"
	.align	4


	//----- nvinfo : EIATTR_REGCOUNT
	.align		4
        /*0000*/ 	.byte	0x04, 0x2f
        /*0002*/ 	.short	(.L_1 - .L_0)
	.align		4
.L_0:
        /*0004*/ 	.word	index@(_Z12repeatStringPcS_i)
        /*0008*/ 	.word	0x00000014


	//----- nvinfo : EIATTR_FRAME_SIZE
	.align		4
.L_1:
        /*000c*/ 	.byte	0x04, 0x11
        /*000e*/ 	.short	(.L_3 - .L_2)
	.align		4
.L_2:
        /*0010*/ 	.word	index@(_Z12repeatStringPcS_i)
        /*0014*/ 	.word	0x00000000


	//----- nvinfo : EIATTR_MIN_STACK_SIZE
	.align		4
.L_3:
        /*0018*/ 	.byte	0x04, 0x12
        /*001a*/ 	.short	(.L_5 - .L_4)
	.align		4
.L_4:
        /*001c*/ 	.word	index@(_Z12repeatStringPcS_i)
        /*0020*/ 	.word	0x00000000
.L_5:


//--------------------- .nv.compat                --------------------------
	.section	.nv.compat,"",@"SHT_CUDA_COMPAT_INFO"
	.align	4
        /*0000*/ 	.byte	0x02, 0x09, 0x00, 0x00, 0x02, 0x02, 0x01, 0x00, 0x02, 0x05, 0x05, 0x00, 0x03, 0x07, 0x01, 0x01
        /*0010*/ 	.byte	0x02, 0x03, 0x00, 0x00, 0x02, 0x06, 0x01, 0x00, 0x04, 0x0b, 0x08, 0x00, 0x09, 0x00, 0x00, 0x00
        /*0020*/ 	.byte	0x00, 0x00, 0x00, 0x00


//--------------------- .nv.info._Z12repeatStringPcS_i --------------------------
	.section	.nv.info._Z12repeatStringPcS_i,"",@"SHT_CUDA_INFO"
	.sectionflags	@""
	.align	4


	//----- nvinfo : EIATTR_CUDA_API_VERSION
	.align		4
        /*0000*/ 	.byte	0x04, 0x37
        /*0002*/ 	.short	(.L_7 - .L_6)
.L_6:
        /*0004*/ 	.word	0x00000082


	//----- nvinfo : EIATTR_KPARAM_INFO
	.align		4
.L_7:
        /*0008*/ 	.byte	0x04, 0x17
        /*000a*/ 	.short	(.L_9 - .L_8)
.L_8:
        /*000c*/ 	.word	0x00000000
        /*0010*/ 	.short	0x0002
        /*0012*/ 	.short	0x0010
        /*0014*/ 	.byte	0x00, 0xf0, 0x11, 0x00


	//----- nvinfo : EIATTR_KPARAM_INFO
	.align		4
.L_9:
        /*0018*/ 	.byte	0x04, 0x17
        /*001a*/ 	.short	(.L_11 - .L_10)
.L_10:
        /*001c*/ 	.word	0x00000000
        /*0020*/ 	.short	0x0001
        /*0022*/ 	.short	0x0008
        /*0024*/ 	.byte	0x00, 0xf5, 0x21, 0x00


	//----- nvinfo : EIATTR_KPARAM_INFO
	.align		4
.L_11:
        /*0028*/ 	.byte	0x04, 0x17
        /*002a*/ 	.short	(.L_13 - .L_12)
.L_12:
        /*002c*/ 	.word	0x00000000
        /*0030*/ 	.short	0x0000
        /*0032*/ 	.short	0x0000
        /*0034*/ 	.byte	0x00, 0xf5, 0x21, 0x00


	//----- nvinfo : EIATTR_SPARSE_MMA_MASK
	.align		4
.L_13:
        /*0038*/ 	.byte	0x03, 0x50
        /*003a*/ 	.short	0x0000


	//----- nvinfo : EIATTR_MAXREG_COUNT
	.align		4
        /*003c*/ 	.byte	0x03, 0x1b
        /*003e*/ 	.short	0x00ff


	//----- nvinfo : EIATTR_MERCURY_ISA_VERSION
	.align		4
        /*0040*/ 	.byte	0x03, 0x5f
        /*0042*/ 	.short	0x0101


	//----- nvinfo : EIATTR_VRC_CTA_INIT_COUNT
	.align		4
        /*0044*/ 	.byte	0x02, 0x4a
	.zero		1
	.zero		1


	//----- nvinfo : EIATTR_EXIT_INSTR_OFFSETS
	.align		4
        /*0048*/ 	.byte	0x04, 0x1c
        /*004a*/ 	.short	(.L_15 - .L_14)


	//   ....[0]....
.L_14:
        /*004c*/ 	.word	0x00000040


	//   ....[1]....
        /*0050*/ 	.word	0x00000100


	//   ....[2]....
        /*0054*/ 	.word	0x00000340


	//   ....[3]....
        /*0058*/ 	.word	0x00000460


	//----- nvinfo : EIATTR_CRS_STACK_SIZE
	.align		4
.L_15:
        /*005c*/ 	.byte	0x04, 0x1e
        /*005e*/ 	.short	(.L_17 - .L_16)
.L_16:
        /*0060*/ 	.word	0x00000000


	//----- nvinfo : EIATTR_CBANK_PARAM_SIZE
	.align		4
.L_17:
        /*0064*/ 	.byte	0x03, 0x19
        /*0066*/ 	.short	0x0014


	//----- nvinfo : EIATTR_PARAM_CBANK
	.align		4
        /*0068*/ 	.byte	0x04, 0x0a
        /*006a*/ 	.short	(.L_19 - .L_18)
	.align		4
.L_18:
        /*006c*/ 	.word	index@(.nv.constant0._Z12repeatStringPcS_i)
        /*0070*/ 	.short	0x0380
        /*0072*/ 	.short	0x0014


	//----- nvinfo : EIATTR_SW_WAR
	.align		4
.L_19:
        /*0074*/ 	.byte	0x04, 0x36
        /*0076*/ 	.short	(.L_21 - .L_20)
.L_20:
        /*0078*/ 	.word	0x00000008
.L_21:


//--------------------- .nv.callgraph             --------------------------
	.section	.nv.callgraph,"",@"SHT_CUDA_CALLGRAPH"
	.align	4
	.sectionentsize	8
	.align		4
        /*0000*/ 	.word	0x00000000
	.align		4
        /*0004*/ 	.word	0xffffffff
	.align		4
        /*0008*/ 	.word	0x00000000
	.align		4
        /*000c*/ 	.word	0xfffffffe
	.align		4
        /*0010*/ 	.word	0x00000000
	.align		4
        /*0014*/ 	.word	0xfffffffd
	.align		4
        /*0018*/ 	.word	0x00000000
	.align		4
        /*001c*/ 	.word	0xfffffffc


//--------------------- .text._Z12repeatStringPcS_i --------------------------
	.section	.text._Z12repeatStringPcS_i,"ax",@progbits
	.align	128
        .global         _Z12repeatStringPcS_i
        .type           _Z12repeatStringPcS_i,@function
        .size           _Z12repeatStringPcS_i,(.L_x_5 - _Z12repeatStringPcS_i)
        .other          _Z12repeatStringPcS_i,@"STO_CUDA_ENTRY STV_DEFAULT"
_Z12repeatStringPcS_i:
.text._Z12repeatStringPcS_i:
[----:B------:R-:W-:Y:S01]  /*0000*/  LDC R1, c[0x0][0x37c] ;  /* 0x0000df00ff017b82 */ /* 0x000fe20000000800 */
[----:B------:R-:W0:Y:S07]  /*0010*/  S2R R6, SR_TID.X ;  /* 0x0000000000067919 */ /* 0x000e2e0000002100 */
[----:B------:R-:W0:Y:S02]  /*0020*/  LDC R7, c[0x0][0x390] ;  /* 0x0000e400ff077b82 */ /* 0x000e240000000800 */
[----:B0-----:R-:W-:-:S13]  /*0030*/  ISETP.GE.AND P0, PT, R6, R7, PT ;  /* 0x000000070600720c */ /* 0x001fda0003f06270 */
[----:B------:R-:W-:Y:S05]  /*0040*/  @P0 EXIT ;  /* 0x000000000000094d */ /* 0x000fea0003800000 */
[----:B------:R-:W-:Y:S01]  /*0050*/  ISETP.NE.AND P0, PT, R6, RZ, PT ;  /* 0x000000ff0600720c */ /* 0x000fe20003f05270 */
[----:B------:R-:W-:-:S05]  /*0060*/  IMAD.IADD R4, R7, 0x1, -R6 ;  /* 0x0000000107047824 */ /* 0x000fca00078e0a06 */
[----:B------:R-:W-:-:S07]  /*0070*/  ISETP.GE.AND P1, PT, R4, 0x1, PT ;  /* 0x000000010400780c */ /* 0x000fce0003f26270 */
[C---:B------:R-:W-:Y:S02]  /*0080*/  @P0 VIADD R0, R6.reuse, 0xffffffff ;  /* 0xffffffff06000836 */ /* 0x040fe40000000000 */
[----:B------:R-:W-:Y:S02]  /*0090*/  @P0 VIADD R3, R6, 0xfffffffe ;  /* 0xfffffffe06030836 */ /* 0x000fe40000000000 */
[----:B------:R-:W-:Y:S02]  /*00a0*/  @P0 VIADD R5, R7, 0xffffffff ;  /* 0xffffffff07050836 */ /* 0x000fe40000000000 */
[----:B------:R-:W-:-:S04]  /*00b0*/  @P0 IMAD.WIDE.U32 R2, R0, R3, RZ ;  /* 0x0000000300020225 */ /* 0x000fc800078e00ff */
[----:B------:R-:W-:Y:S02]  /*00c0*/  @P0 IMAD R5, R0, R5, R7 ;  /* 0x0000000500050224 */ /* 0x000fe400078e0207 */
[----:B------:R-:W-:Y:S01]  /*00d0*/  HFMA2 R0, -RZ, RZ, 0, 0 ;  /* 0x00000000ff007431 */ /* 0x000fe200000001ff */
[----:B------:R-:W-:-:S05]  /*00e0*/  @P0 SHF.R.U64 R2, R2, 0x1, R3 ;  /* 0x0000000102020819 */ /* 0x000fca0000001203 */
[----:B------:R-:W-:Y:S01]  /*00f0*/  @P0 IMAD.IADD R0, R5, 0x1, -R2 ;  /* 0x0000000105000824 */ /* 0x000fe200078e0a02 */
[----:B------:R-:W-:Y:S06]  /*0100*/  @!P1 EXIT ;  /* 0x000000000000994d */ /* 0x000fec0003800000 */
[----:B------:R-:W-:Y:S01]  /*0110*/  IMAD.IADD R2, R6, 0x1, -R7 ;  /* 0x0000000106027824 */ /* 0x000fe200078e0a07 */
[----:B------:R-:W-:Y:S01]  /*0120*/  LOP3.LUT R6, R4, 0x3, RZ, 0xc0, !PT ;  /* 0x0000000304067812 */ /* 0x000fe200078ec0ff */
[----:B------:R-:W0:Y:S01]  /*0130*/  LDCU.64 UR6, c[0x0][0x358] ;  /* 0x00006b00ff0677ac */ /* 0x000e220008000a00 */
[----:B------:R-:W-:Y:S01]  /*0140*/  BSSY.RECONVERGENT B0, `(.L_x_0) ;  /* 0x000001f000007945 */ /* 0x000fe20003800200 */
[----:B------:R-:W-:Y:S01]  /*0150*/  IMAD.MOV.U32 R7, RZ, RZ, RZ ;  /* 0x000000ffff077224 */ /* 0x000fe200078e00ff */
[----:B------:R-:W-:Y:S01]  /*0160*/  ISETP.GT.U32.AND P1, PT, R2, -0x4, PT ;  /* 0xfffffffc0200780c */ /* 0x000fe20003f24070 */
[----:B------:R-:W1:Y:S01]  /*0170*/  LDCU.64 UR8, c[0x0][0x388] ;  /* 0x00007100ff0877ac */ /* 0x000e620008000a00 */
[----:B------:R-:W-:-:S11]  /*0180*/  ISETP.NE.AND P0, PT, R6, RZ, PT ;  /* 0x000000ff0600720c */ /* 0x000fd60003f05270 */
[----:B------:R-:W-:Y:S05]  /*0190*/  @P1 BRA `(.L_x_1) ;  /* 0x0000000000641947 */ /* 0x000fea0003800000 */
[----:B------:R-:W2:Y:S01]  /*01a0*/  LDCU.64 UR4, c[0x0][0x380] ;  /* 0x00007000ff0477ac */ /* 0x000ea20008000a00 */
[----:B------:R-:W-:-:S04]  /*01b0*/  LOP3.LUT R7, R4, 0x7ffffffc, RZ, 0xc0, !PT ;  /* 0x7ffffffc04077812 */ /* 0x000fc800078ec0ff */
[----:B------:R-:W-:Y:S01]  /*01c0*/  IADD3 R8, PT, PT, -R7, RZ, RZ ;  /* 0x000000ff07087210 */ /* 0x000fe20007ffe1ff */
[----:B--2---:R-:W-:-:S04]  /*01d0*/  UIADD3 UR4, UP0, UPT, UR4, 0x3, URZ ;  /* 0x0000000304047890 */ /* 0x004fc8000ff1e0ff */
[----:B------:R-:W-:Y:S02]  /*01e0*/  UIADD3.X UR5, UPT, UPT, URZ, UR5, URZ, UP0, !UPT ;  /* 0x00000005ff057290 */ /* 0x000fe400087fe4ff */
[----:B------:R-:W-:-:S04]  /*01f0*/  IMAD.U32 R10, RZ, RZ, UR4 ;  /* 0x00000004ff0a7e24 */ /* 0x000fc8000f8e00ff */
[----:B------:R-:W-:-:S07]  /*0200*/  IMAD.U32 R17, RZ, RZ, UR5 ;  /* 0x00000005ff117e24 */ /* 0x000fce000f8e00ff */
.L_x_2:
[----:B------:R-:W-:Y:S01]  /*0210*/  IMAD.MOV.U32 R4, RZ, RZ, R10 ;  /* 0x000000ffff047224 */ /* 0x000fe200078e000a */
[----:B------:R-:W-:-:S05]  /*0220*/  MOV R5, R17 ;  /* 0x0000001100057202 */ /* 0x000fca0000000f00 */
[----:B0-2---:R-:W2:Y:S01]  /*0230*/  LDG.E.U8 R9, desc[UR6][R4.64+-0x3] ;  /* 0xfffffd0604097981 */ /* 0x005ea2000c1e1100 */
[----:B-1----:R-:W-:-:S04]  /*0240*/  IADD3.X R2, P1, PT, R0, UR8, RZ, PT, !PT ;  /* 0x0000000800027c10 */ /* 0x002fc8000bf3e4ff */
[----:B------:R-:W-:-:S05]  /*0250*/  LEA.HI.X.SX32 R3, R0, UR9, 0x1, P1 ;  /* 0x0000000900037c11 */ /* 0x000fca00088f0eff */
[----:B--2---:R2:W-:Y:S04]  /*0260*/  STG.E.U8 desc[UR6][R2.64+-0x1], R9 ;  /* 0xffffff0902007986 */ /* 0x0045e8000c101106 */
[----:B------:R-:W3:Y:S04]  /*0270*/  LDG.E.U8 R11, desc[UR6][R4.64+-0x2] ;  /* 0xfffffe06040b7981 */ /* 0x000ee8000c1e1100 */
[----:B---3--:R2:W-:Y:S04]  /*0280*/  STG.E.U8 desc[UR6][R2.64], R11 ;  /* 0x0000000b02007986 */ /* 0x0085e8000c101106 */
[----:B------:R-:W3:Y:S04]  /*0290*/  LDG.E.U8 R13, desc[UR6][R4.64+-0x1] ;  /* 0xffffff06040d7981 */ /* 0x000ee8000c1e1100 */
[----:B---3--:R2:W-:Y:S04]  /*02a0*/  STG.E.U8 desc[UR6][R2.64+0x1], R13 ;  /* 0x0000010d02007986 */ /* 0x0085e8000c101106 */
[----:B------:R-:W3:Y:S01]  /*02b0*/  LDG.E.U8 R15, desc[UR6][R4.64] ;  /* 0x00000006040f7981 */ /* 0x000ee2000c1e1100 */
[----:B------:R-:W-:Y:S01]  /*02c0*/  VIADD R8, R8, 0x4 ;  /* 0x0000000408087836 */ /* 0x000fe20000000000 */
[----:B------:R-:W-:Y:S01]  /*02d0*/  IADD3 R10, P2, PT, R4, 0x4, RZ ;  /* 0x00000004040a7810 */ /* 0x000fe20007f5e0ff */
[----:B------:R-:W-:-:S03]  /*02e0*/  VIADD R0, R0, 0x4 ;  /* 0x0000000400007836 */ /* 0x000fc60000000000 */
[----:B------:R-:W-:Y:S01]  /*02f0*/  ISETP.NE.AND P1, PT, R8, RZ, PT ;  /* 0x000000ff0800720c */ /* 0x000fe20003f25270 */
[----:B------:R-:W-:Y:S01]  /*0300*/  IMAD.X R17, RZ, RZ, R5, P2 ;  /* 0x000000ffff117224 */ /* 0x000fe200010e0605 */
[----:B---3--:R2:W-:Y:S11]  /*0310*/  STG.E.U8 desc[UR6][R2.64+0x2], R15 ;  /* 0x0000020f02007986 */ /* 0x0085f6000c101106 */
[----:B------:R-:W-:Y:S05]  /*0320*/  @P1 BRA `(.L_x_2) ;  /* 0xfffffffc00b81947 */ /* 0x000fea000383ffff */
.L_x_1:
[----:B01----:R-:W-:Y:S05]  /*0330*/  BSYNC.RECONVERGENT B0 ;  /* 0x0000000000007941 */ /* 0x003fea0003800200 */
.L_x_0:
[----:B------:R-:W-:Y:S05]  /*0340*/  @!P0 EXIT ;  /* 0x000000000000894d */ /* 0x000fea0003800000 */
[----:B------:R-:W0:Y:S01]  /*0350*/  LDCU.64 UR4, c[0x0][0x380] ;  /* 0x00007000ff0477ac */ /* 0x000e220008000a00 */
[----:B------:R-:W-:Y:S01]  /*0360*/  IADD3 R6, PT, PT, -R6, RZ, RZ ;  /* 0x000000ff06067210 */ /* 0x000fe20007ffe1ff */
[----:B------:R-:W1:Y:S01]  /*0370*/  LDCU.64 UR8, c[0x0][0x388] ;  /* 0x00007100ff0877ac */ /* 0x000e620008000a00 */
[----:B0-----:R-:W-:-:S05]  /*0380*/  IADD3 R7, P0, PT, R7, UR4, RZ ;  /* 0x0000000407077c10 */ /* 0x001fca000ff1e0ff */
[----:B-1----:R-:W-:-:S08]  /*0390*/  IMAD.X R8, RZ, RZ, UR5, P0 ;  /* 0x00000005ff087e24 */ /* 0x002fd000080e06ff */
.L_x_3:
[----:B0-2---:R-:W-:Y:S02]  /*03a0*/  IMAD.MOV.U32 R3, RZ, RZ, R8 ;  /* 0x000000ffff037224 */ /* 0x005fe400078e0008 */
[----:B------:R-:W-:-:S05]  /*03b0*/  IMAD.MOV.U32 R2, RZ, RZ, R7 ;  /* 0x000000ffff027224 */ /* 0x000fca00078e0007 */
[----:B------:R-:W2:Y:S01]  /*03c0*/  LDG.E.U8 R3, desc[UR6][R2.64] ;  /* 0x0000000602037981 */ /* 0x000ea2000c1e1100 */
[----:B------:R-:W-:Y:S02]  /*03d0*/  IADD3 R4, P0, PT, R0, UR8, RZ ;  /* 0x0000000800047c10 */ /* 0x000fe4000ff1e0ff */
[----:B------:R-:W-:Y:S02]  /*03e0*/  IADD3 R6, PT, PT, R6, 0x1, RZ ;  /* 0x0000000106067810 */ /* 0x000fe40007ffe0ff */
[C---:B------:R-:W-:Y:S01]  /*03f0*/  LEA.HI.X.SX32 R5, R0.reuse, UR9, 0x1, P0 ;  /* 0x0000000900057c11 */ /* 0x040fe200080f0eff */
[----:B------:R-:W-:Y:S01]  /*0400*/  VIADD R0, R0, 0x1 ;  /* 0x0000000100007836 */ /* 0x000fe20000000000 */
[----:B------:R-:W-:Y:S02]  /*0410*/  ISETP.NE.AND P0, PT, R6, RZ, PT ;  /* 0x000000ff0600720c */ /* 0x000fe40003f05270 */
[----:B------:R-:W-:-:S05]  /*0420*/  IADD3 R7, P1, PT, R7, 0x1, RZ ;  /* 0x0000000107077810 */ /* 0x000fca0007f3e0ff */
[----:B------:R-:W-:Y:S01]  /*0430*/  IMAD.X R8, RZ, RZ, R8, P1 ;  /* 0x000000ffff087224 */ /* 0x000fe200008e0608 */
[----:B--2---:R0:W-:Y:S05]  /*0440*/  STG.E.U8 desc[UR6][R4.64], R3 ;  /* 0x0000000304007986 */ /* 0x0041ea000c101106 */
[----:B------:R-:W-:Y:S05]  /*0450*/  @P0 BRA `(.L_x_3) ;  /* 0xfffffffc00d00947 */ /* 0x000fea000383ffff */
[----:B------:R-:W-:Y:S05]  /*0460*/  EXIT ;  /* 0x000000000000794d */ /* 0x000fea0003800000 */
.L_x_4:
[----:B------:R-:W-:-:S00]  /*0470*/  BRA `(.L_x_4) ;  /* 0xfffffffc00fc7947 */ /* 0x000fc0000383ffff */
[----:B------:R-:W-:-:S00]  /*0480*/  NOP ;  /* 0x0000000000007918 */ /* 0x000fc00000000000 */
[----:B------:R-:W-:-:S00]  /*0490*/  NOP ;  /* 0x0000000000007918 */ /* 0x000fc00000000000 */
[----:B------:R-:W-:-:S00]  /*04a0*/  NOP ;  /* 0x0000000000007918 */ /* 0x000fc00000000000 */
[----:B------:R-:W-:-:S00]  /*04b0*/  NOP ;  /* 0x0000000000007918 */ /* 0x000fc00000000000 */
[----:B------:R-:W-:-:S00]  /*04c0*/  NOP ;  /* 0x0000000000007918 */ /* 0x000fc00000000000 */
[----:B------:R-:W-:-:S00]  /*04d0*/  NOP ;  /* 0x0000000000007918 */ /* 0x000fc00000000000 */
[----:B------:R-:W-:-:S00]  /*04e0*/  NOP ;  /* 0x0000000000007918 */ /* 0x000fc00000000000 */
[----:B------:R-:W-:-:S00]  /*04f0*/  NOP ;  /* 0x0000000000007918 */ /* 0x000fc00000000000 */
.L_x_5:


//--------------------- .nv.shared.reserved.0     --------------------------
	.section	.nv.shared.reserved.0,"aw",@nobits
	.weak		__nv_reservedSMEM_offset_0_alias
	.size		__nv_reservedSMEM_offset_0_alias, 0, 64
	.other		__nv_reservedSMEM_offset_0_alias,@"STO_CUDA_RESERVED_SHARED STV_DEFAULT"
__nv_reservedSMEM_offset_0_alias:
	.zero		0
	.zero		64


//--------------------- .nv.constant0._Z12repeatStringPcS_i --------------------------
	.section	.nv.constant0._Z12repeatStringPcS_i,"a",@progbits
	.sectionflags	@""
	.align	4
.nv.constant0._Z12repeatStringPcS_i:
	.zero		916


//--------------------- SYMBOLS --------------------------

	.type		.nv.reservedSmem.offset0,@object
	.size		.nv.reservedSmem.offset0,0x4
